//
// Generated by NVIDIA NVVM Compiler
//
// Compiler Build ID: CL-36424714
// Cuda compilation tools, release 13.0, V13.0.88
// Based on NVVM 20.0.0
//

.version 9.0
.target sm_100
.address_size 64

	// .globl	binaryentropy_32

.visible .entry binaryentropy_32(
	.param .u32 binaryentropy_32_param_0,
	.param .u64 .ptr .align 1 binaryentropy_32_param_1,
	.param .u64 .ptr .align 1 binaryentropy_32_param_2,
	.param .u64 .ptr .align 1 binaryentropy_32_param_3
)
{
	.reg .pred 	%p<9>;
	.reg .b32 	%r<38>;
	.reg .b32 	%f<27>;
	.reg .b64 	%rd<12>;
	.reg .b64 	%fd<53>;

	ld.param.u32 	%r12, [binaryentropy_32_param_0];
	ld.param.u64 	%rd1, [binaryentropy_32_param_1];
	ld.param.u64 	%rd2, [binaryentropy_32_param_2];
	ld.param.u64 	%rd3, [binaryentropy_32_param_3];
	mov.u32 	%r13, %tid.x;
	mov.u32 	%r14, %ctaid.x;
	mov.u32 	%r15, %ntid.x;
	mad.lo.s32 	%r1, %r14, %r15, %r13;
	setp.ge.s32 	%p1, %r1, %r12;
	@%p1 bra 	$L__BB0_9;
	cvta.to.global.u64 	%rd4, %rd1;
	cvta.to.global.u64 	%rd5, %rd2;
	mul.wide.s32 	%rd6, %r1, 4;
	add.s64 	%rd7, %rd4, %rd6;
	ld.global.f32 	%f2, [%rd7];
	add.s64 	%rd8, %rd5, %rd6;
	ld.global.f32 	%f3, [%rd8];
	div.rn.f32 	%f4, %f2, %f3;
	setp.lt.f32 	%p2, %f4, 0f00800000;
	mul.f32 	%f5, %f4, 0f4B000000;
	selp.f32 	%f6, %f5, %f4, %p2;
	selp.f32 	%f7, 0fC1B80000, 0f00000000, %p2;
	mov.b32 	%r17, %f6;
	add.s32 	%r18, %r17, -1059760811;
	and.b32  	%r19, %r18, -8388608;
	sub.s32 	%r20, %r17, %r19;
	mov.b32 	%f8, %r20;
	cvt.rn.f32.s32 	%f9, %r19;
	fma.rn.f32 	%f10, %f9, 0f34000000, %f7;
	add.f32 	%f11, %f8, 0fBF800000;
	fma.rn.f32 	%f12, %f11, 0fBE055027, 0f3E1039F6;
	fma.rn.f32 	%f13, %f12, %f11, 0fBDF8CDCC;
	fma.rn.f32 	%f14, %f13, %f11, 0f3E0F2955;
	fma.rn.f32 	%f15, %f14, %f11, 0fBE2AD8B9;
	fma.rn.f32 	%f16, %f15, %f11, 0f3E4CED0B;
	fma.rn.f32 	%f17, %f16, %f11, 0fBE7FFF22;
	fma.rn.f32 	%f18, %f17, %f11, 0f3EAAAA78;
	fma.rn.f32 	%f19, %f18, %f11, 0fBF000000;
	mul.f32 	%f20, %f11, %f19;
	fma.rn.f32 	%f21, %f20, %f11, %f11;
	fma.rn.f32 	%f22, %f10, 0f3F317218, %f21;
	setp.gt.u32 	%p3, %r17, 2139095039;
	fma.rn.f32 	%f23, %f6, 0f7F800000, 0f7F800000;
	selp.f32 	%f24, %f23, %f22, %p3;
	setp.eq.f32 	%p4, %f6, 0f00000000;
	selp.f32 	%f25, 0fFF800000, %f24, %p4;
	mul.f32 	%f1, %f2, %f25;
	cvt.f64.f32 	%fd11, %f2;
	mov.f64 	%fd12, 0d3FF0000000000000;
	sub.f64 	%fd1, %fd12, %fd11;
	cvt.f64.f32 	%fd13, %f3;
	sub.f64 	%fd14, %fd12, %fd13;
	div.rn.f64 	%fd50, %fd1, %fd14;
	{
	.reg .b32 %temp; 
	mov.b64 	{%temp, %r34}, %fd50;
	}
	{
	.reg .b32 %temp; 
	mov.b64 	{%r35, %temp}, %fd50;
	}
	setp.gt.s32 	%p5, %r34, 1048575;
	mov.b32 	%r36, -1023;
	@%p5 bra 	$L__BB0_3;
	mul.f64 	%fd50, %fd50, 0d4350000000000000;
	{
	.reg .b32 %temp; 
	mov.b64 	{%temp, %r34}, %fd50;
	}
	{
	.reg .b32 %temp; 
	mov.b64 	{%r35, %temp}, %fd50;
	}
	mov.b32 	%r36, -1077;
$L__BB0_3:
	add.s32 	%r22, %r34, -1;
	setp.gt.u32 	%p6, %r22, 2146435070;
	@%p6 bra 	$L__BB0_7;
	shr.u32 	%r25, %r34, 20;
	add.s32 	%r37, %r36, %r25;
	and.b32  	%r26, %r34, 1048575;
	or.b32  	%r27, %r26, 1072693248;
	mov.b64 	%fd51, {%r35, %r27};
	setp.lt.u32 	%p8, %r27, 1073127583;
	@%p8 bra 	$L__BB0_6;
	{
	.reg .b32 %temp; 
	mov.b64 	{%r28, %temp}, %fd51;
	}
	{
	.reg .b32 %temp; 
	mov.b64 	{%temp, %r29}, %fd51;
	}
	add.s32 	%r30, %r29, -1048576;
	mov.b64 	%fd51, {%r28, %r30};
	add.s32 	%r37, %r37, 1;
$L__BB0_6:
	add.f64 	%fd16, %fd51, 0dBFF0000000000000;
	add.f64 	%fd17, %fd51, 0d3FF0000000000000;
	rcp.approx.ftz.f64 	%fd18, %fd17;
	neg.f64 	%fd19, %fd17;
	fma.rn.f64 	%fd20, %fd19, %fd18, 0d3FF0000000000000;
	fma.rn.f64 	%fd21, %fd20, %fd20, %fd20;
	fma.rn.f64 	%fd22, %fd21, %fd18, %fd18;
	mul.f64 	%fd23, %fd16, %fd22;
	fma.rn.f64 	%fd24, %fd16, %fd22, %fd23;
	mul.f64 	%fd25, %fd24, %fd24;
	fma.rn.f64 	%fd26, %fd25, 0d3EB1380B3AE80F1E, 0d3ED0EE258B7A8B04;
	fma.rn.f64 	%fd27, %fd26, %fd25, 0d3EF3B2669F02676F;
	fma.rn.f64 	%fd28, %fd27, %fd25, 0d3F1745CBA9AB0956;
	fma.rn.f64 	%fd29, %fd28, %fd25, 0d3F3C71C72D1B5154;
	fma.rn.f64 	%fd30, %fd29, %fd25, 0d3F624924923BE72D;
	fma.rn.f64 	%fd31, %fd30, %fd25, 0d3F8999999999A3C4;
	fma.rn.f64 	%fd32, %fd31, %fd25, 0d3FB5555555555554;
	sub.f64 	%fd33, %fd16, %fd24;
	add.f64 	%fd34, %fd33, %fd33;
	neg.f64 	%fd35, %fd24;
	fma.rn.f64 	%fd36, %fd35, %fd16, %fd34;
	mul.f64 	%fd37, %fd22, %fd36;
	mul.f64 	%fd38, %fd25, %fd32;
	fma.rn.f64 	%fd39, %fd38, %fd24, %fd37;
	xor.b32  	%r31, %r37, -2147483648;
	mov.b32 	%r32, 1127219200;
	mov.b64 	%fd40, {%r31, %r32};
	mov.b32 	%r33, -2147483648;
	mov.b64 	%fd41, {%r33, %r32};
	sub.f64 	%fd42, %fd40, %fd41;
	fma.rn.f64 	%fd43, %fd42, 0d3FE62E42FEFA39EF, %fd24;
	fma.rn.f64 	%fd44, %fd42, 0dBFE62E42FEFA39EF, %fd43;
	sub.f64 	%fd45, %fd44, %fd24;
	sub.f64 	%fd46, %fd39, %fd45;
	fma.rn.f64 	%fd47, %fd42, 0d3C7ABC9E3B39803F, %fd46;
	add.f64 	%fd52, %fd43, %fd47;
	bra.uni 	$L__BB0_8;
$L__BB0_7:
	fma.rn.f64 	%fd15, %fd50, 0d7FF0000000000000, 0d7FF0000000000000;
	{
	.reg .b32 %temp; 
	mov.b64 	{%temp, %r23}, %fd50;
	}
	and.b32  	%r24, %r23, 2147483647;
	setp.eq.s32 	%p7, %r24, 0;
	selp.f64 	%fd52, 0dFFF0000000000000, %fd15, %p7;
$L__BB0_8:
	cvt.f64.f32 	%fd48, %f1;
	fma.rn.f64 	%fd49, %fd1, %fd52, %fd48;
	cvt.rn.f32.f64 	%f26, %fd49;
	cvta.to.global.u64 	%rd9, %rd3;
	add.s64 	%rd11, %rd9, %rd6;
	st.global.f32 	[%rd11], %f26;
$L__BB0_9:
	ret;

}


// ===== COMPILED SASS (sm_100) =====

	.target	sm_100

	.elftype	@"ET_EXEC"


//--------------------- .note.nv.tkinfo           --------------------------
	.section	.note.nv.tkinfo,"",@"SHT_NOTE"
	.sectionflags	@"SHF_NOTE_NV_TKINFO"
	.tkinfo
        /*0018*/ 	.word	0x00000002
        /*0030*/ 	.string	""
        /*0030*/ 	.string	"ptxas"
        /*0030*/ 	.string	"Cuda compilation tools, release 13.0, V13.0.88"
        /*0030*/ 	.string	"Build cuda_13.0.r13.0/compiler.36424714_0"
        /*0030*/ 	.string	"-arch sm_100 -m 64 "



//--------------------- .note.nv.cuinfo           --------------------------
	.section	.note.nv.cuinfo,"",@"SHT_NOTE"
	.sectionflags	@"SHF_NOTE_NV_CUINFO"
        /*0018*/ 	.short	0x0002
        /*001a*/ 	.short	0x0064
        /*001c*/ 	.short	0x0082
	.zero		2


//--------------------- .nv.info                  --------------------------
	.section	.nv.info,"",@"SHT_CUDA_INFO"
	.align	4


	//----- nvinfo : EIATTR_REGCOUNT
	.align		4
        /*0000*/ 	.byte	0x04, 0x2f
        /*0002*/ 	.short	(.L_1 - .L_0)
	.align		4
.L_0:
        /*0004*/ 	.word	index@(binaryentropy_32)
        /*0008*/ 	.word	0x0000001a


	//----- nvinfo : EIATTR_FRAME_SIZE
	.align		4
.L_1:
        /*000c*/ 	.byte	0x04, 0x11
        /*000e*/ 	.short	(.L_3 - .L_2)
	.align		4
.L_2:
        /*0010*/ 	.word	index@($__internal_1_$__cuda_sm3x_div_rn_noftz_f32_slowpath)
        /*0014*/ 	.word	0x00000000


	//----- nvinfo : EIATTR_FRAME_SIZE
	.align		4
.L_3:
        /*0018*/ 	.byte	0x04, 0x11
        /*001a*/ 	.short	(.L_5 - .L_4)
	.align		4
.L_4:
        /*001c*/ 	.word	index@($__internal_0_$__cuda_sm20_div_rn_f64_full)
        /*0020*/ 	.word	0x00000000


	//----- nvinfo : EIATTR_FRAME_SIZE
	.align		4
.L_5:
        /*0024*/ 	.byte	0x04, 0x11
        /*0026*/ 	.short	(.L_7 - .L_6)
	.align		4
.L_6:
        /*0028*/ 	.word	index@(binaryentropy_32)
        /*002c*/ 	.word	0x00000000


	//----- nvinfo : EIATTR_MIN_STACK_SIZE
	.align		4
.L_7:
        /*0030*/ 	.byte	0x04, 0x12
        /*0032*/ 	.short	(.L_9 - .L_8)
	.align		4
.L_8:
        /*0034*/ 	.word	index@(binaryentropy_32)
        /*0038*/ 	.word	0x00000000
.L_9:


//--------------------- .nv.compat                --------------------------
	.section	.nv.compat,"",@"SHT_CUDA_COMPAT_INFO"
	.align	4
        /*0000*/ 	.byte	0x02, 0x09, 0x00, 0x00, 0x02, 0x02, 0x01, 0x00, 0x02, 0x05, 0x05, 0x00, 0x03, 0x07, 0x01, 0x01
        /*0010*/ 	.byte	0x02, 0x03, 0x00, 0x00, 0x02, 0x06, 0x01, 0x00, 0x04, 0x0b, 0x08, 0x00, 0x01, 0x00, 0x00, 0x00
        /*0020*/ 	.byte	0x00, 0x00, 0x00, 0x00


//--------------------- .nv.info.binaryentropy_32 --------------------------
	.section	.nv.info.binaryentropy_32,"",@"SHT_CUDA_INFO"
	.sectionflags	@""
	.align	4


	//----- nvinfo : EIATTR_CUDA_API_VERSION
	.align		4
        /*0000*/ 	.byte	0x04, 0x37
        /*0002*/ 	.short	(.L_11 - .L_10)
.L_10:
        /*0004*/ 	.word	0x00000082


	//----- nvinfo : EIATTR_KPARAM_INFO
	.align		4
.L_11:
        /*0008*/ 	.byte	0x04, 0x17
        /*000a*/ 	.short	(.L_13 - .L_12)
.L_12:
        /*000c*/ 	.word	0x00000000
        /*0010*/ 	.short	0x0003
        /*0012*/ 	.short	0x0018
        /*0014*/ 	.byte	0x00, 0xf5, 0x21, 0x00


	//----- nvinfo : EIATTR_KPARAM_INFO
	.align		4
.L_13:
        /*0018*/ 	.byte	0x04, 0x17
        /*001a*/ 	.short	(.L_15 - .L_14)
.L_14:
        /*001c*/ 	.word	0x00000000
        /*0020*/ 	.short	0x0002
        /*0022*/ 	.short	0x0010
        /*0024*/ 	.byte	0x00, 0xf5, 0x21, 0x00


	//----- nvinfo : EIATTR_KPARAM_INFO
	.align		4
.L_15:
        /*0028*/ 	.byte	0x04, 0x17
        /*002a*/ 	.short	(.L_17 - .L_16)
.L_16:
        /*002c*/ 	.word	0x00000000
        /*0030*/ 	.short	0x0001
        /*0032*/ 	.short	0x0008
        /*0034*/ 	.byte	0x00, 0xf5, 0x21, 0x00


	//----- nvinfo : EIATTR_KPARAM_INFO
	.align		4
.L_17:
        /*0038*/ 	.byte	0x04, 0x17
        /*003a*/ 	.short	(.L_19 - .L_18)
.L_18:
        /*003c*/ 	.word	0x00000000
        /*0040*/ 	.short	0x0000
        /*0042*/ 	.short	0x0000
        /*0044*/ 	.byte	0x00, 0xf0, 0x11, 0x00


	//----- nvinfo : EIATTR_SPARSE_MMA_MASK
	.align		4
.L_19:
        /*0048*/ 	.byte	0x03, 0x50
        /*004a*/ 	.short	0x0000


	//----- nvinfo : EIATTR_MAXREG_COUNT
	.align		4
        /*004c*/ 	.byte	0x03, 0x1b
        /*004e*/ 	.short	0x00ff


	//----- nvinfo : EIATTR_MERCURY_ISA_VERSION
	.align		4
        /*0050*/ 	.byte	0x03, 0x5f
        /*0052*/ 	.short	0x0101


	//----- nvinfo : EIATTR_VRC_CTA_INIT_COUNT
	.align		4
        /*0054*/ 	.byte	0x02, 0x4a
	.zero		1
	.zero		1


	//----- nvinfo : EIATTR_EXIT_INSTR_OFFSETS
	.align		4
        /*0058*/ 	.byte	0x04, 0x1c
        /*005a*/ 	.short	(.L_21 - .L_20)


	//   ....[0]....
.L_20:
        /*005c*/ 	.word	0x00000070


	//   ....[1]....
        /*0060*/ 	.word	0x00000a80


	//----- nvinfo : EIATTR_CRS_STACK_SIZE
	.align		4
.L_21:
        /*0064*/ 	.byte	0x04, 0x1e
        /*0066*/ 	.short	(.L_23 - .L_22)
.L_22:
        /*0068*/ 	.word	0x00000000


	//----- nvinfo : EIATTR_CBANK_PARAM_SIZE
	.align		4
.L_23:
        /*006c*/ 	.byte	0x03, 0x19
        /*006e*/ 	.short	0x0020


	//----- nvinfo : EIATTR_PARAM_CBANK
	.align		4
        /*0070*/ 	.byte	0x04, 0x0a
        /*0072*/ 	.short	(.L_25 - .L_24)
	.align		4
.L_24:
        /*0074*/ 	.word	index@(.nv.constant0.binaryentropy_32)
        /*0078*/ 	.short	0x0380
        /*007a*/ 	.short	0x0020


	//----- nvinfo : EIATTR_SW_WAR
	.align		4
.L_25:
        /*007c*/ 	.byte	0x04, 0x36
        /*007e*/ 	.short	(.L_27 - .L_26)
.L_26:
        /*0080*/ 	.word	0x00000008
.L_27:


//--------------------- .nv.callgraph             --------------------------
	.section	.nv.callgraph,"",@"SHT_CUDA_CALLGRAPH"
	.align	4
	.sectionentsize	8
	.align		4
        /*0000*/ 	.word	0x00000000
	.align		4
        /*0004*/ 	.word	0xffffffff
	.align		4
        /*0008*/ 	.word	0x00000000
	.align		4
        /*000c*/ 	.word	0xfffffffe
	.align		4
        /*0010*/ 	.word	0x00000000
	.align		4
        /*0014*/ 	.word	0xfffffffd
	.align		4
        /*0018*/ 	.word	0x00000000
	.align		4
        /*001c*/ 	.word	0xfffffffc


//--------------------- .text.binaryentropy_32    --------------------------
	.section	.text.binaryentropy_32,"ax",@progbits
	.align	128
        .global         binaryentropy_32
        .type           binaryentropy_32,@function
        .size           binaryentropy_32,(.L_x_25 - binaryentropy_32)
        .other          binaryentropy_32,@"STO_CUDA_ENTRY STV_DEFAULT"
binaryentropy_32:
.text.binaryentropy_32:
[----:B------:R-:W-:Y:S01]  /*0000*/  LDC R1, c[0x0][0x37c] ;  /* 0x0000df00ff017b82 */ /* 0x000fe20000000800 */
[----:B------:R-:W0:Y:S07]  /*0010*/  S2R R6, SR_TID.X ;  /* 0x0000000000067919 */ /* 0x000e2e0000002100 */
[----:B------:R-:W0:Y:S01]  /*0020*/  S2UR UR4, SR_CTAID.X ;  /* 0x00000000000479c3 */ /* 0x000e220000002500 */
[----:B------:R-:W1:Y:S07]  /*0030*/  LDCU UR5, c[0x0][0x380] ;  /* 0x00007000ff0577ac */ /* 0x000e6e0008000800 */
[----:B------:R-:W0:Y:S02]  /*0040*/  LDC R3, c[0x0][0x360] ;  /* 0x0000d800ff037b82 */ /* 0x000e240000000800 */
[----:B0-----:R-:W-:-:S05]  /*0050*/  IMAD R6, R3, UR4, R6 ;  /* 0x0000000403067c24 */ /* 0x001fca000f8e0206 */
[----:B-1----:R-:W-:-:S13]  /*0060*/  ISETP.GE.AND P0, PT, R6, UR5, PT ;  /* 0x0000000506007c0c */ /* 0x002fda000bf06270 */
[----:B------:R-:W-:Y:S05]  /*0070*/  @P0 EXIT ;  /* 0x000000000000094d */ /* 0x000fea0003800000 */
[----:B------:R-:W0:Y:S01]  /*0080*/  LDC.64 R2, c[0x0][0x390] ;  /* 0x0000e400ff027b82 */ /* 0x000e220000000a00 */
[----:B------:R-:W1:Y:S07]  /*0090*/  LDCU.64 UR4, c[0x0][0x358] ;  /* 0x00006b00ff0477ac */ /* 0x000e6e0008000a00 */
[----:B------:R-:W2:Y:S01]  /*00a0*/  LDC.64 R4, c[0x0][0x388] ;  /* 0x0000e200ff047b82 */ /* 0x000ea20000000a00 */
[----:B0-----:R-:W-:-:S06]  /*00b0*/  IMAD.WIDE R2, R6, 0x4, R2 ;  /* 0x0000000406027825 */ /* 0x001fcc00078e0202 */
[----:B-1----:R-:W3:Y:S01]  /*00c0*/  LDG.E R3, desc[UR4][R2.64] ;  /* 0x0000000402037981 */ /* 0x002ee2000c1e1900 */
[----:B--2---:R-:W-:-:S05]  /*00d0*/  IMAD.WIDE R4, R6, 0x4, R4 ;  /* 0x0000000406047825 */ /* 0x004fca00078e0204 */
[----:B------:R-:W2:Y:S01]  /*00e0*/  LDG.E R0, desc[UR4][R4.64] ;  /* 0x0000000404007981 */ /* 0x000ea2000c1e1900 */
[----:B------:R-:W-:Y:S01]  /*00f0*/  BSSY.RECONVERGENT B0, `(.L_x_0) ;  /* 0x000000c000007945 */ /* 0x000fe20003800200 */
[----:B---3--:R-:W0:Y:S08]  /*0100*/  MUFU.RCP R8, R3 ;  /* 0x0000000300087308 */ /* 0x008e300000001000 */
[----:B--2---:R-:W1:Y:S01]  /*0110*/  FCHK P0, R0, R3 ;  /* 0x0000000300007302 */ /* 0x004e620000000000 */
[----:B0-----:R-:W-:-:S04]  /*0120*/  FFMA R7, -R3, R8, 1 ;  /* 0x3f80000003077423 */ /* 0x001fc80000000108 */
[----:B------:R-:W-:-:S04]  /*0130*/  FFMA R7, R8, R7, R8 ;  /* 0x0000000708077223 */ /* 0x000fc80000000008 */
[----:B------:R-:W-:-:S04]  /*0140*/  FFMA R8, R0, R7, RZ ;  /* 0x0000000700087223 */ /* 0x000fc800000000ff */
[----:B------:R-:W-:-:S04]  /*0150*/  FFMA R9, -R3, R8, R0 ;  /* 0x0000000803097223 */ /* 0x000fc80000000100 */
[----:B------:R-:W-:Y:S01]  /*0160*/  FFMA R7, R7, R9, R8 ;  /* 0x0000000907077223 */ /* 0x000fe20000000008 */
[----:B-1----:R-:W-:Y:S06]  /*0170*/  @!P0 BRA `(.L_x_1) ;  /* 0x00000000000c8947 */ /* 0x002fec0003800000 */
[----:B------:R-:W-:-:S07]  /*0180*/  MOV R4, 0x1a0 ;  /* 0x000001a000047802 */ /* 0x000fce0000000f00 */
[----:B------:R-:W-:Y:S05]  /*0190*/  CALL.REL.NOINC `($__internal_1_$__cuda_sm3x_div_rn_noftz_f32_slowpath) ;  /* 0x0000000c00b87944 */ /* 0x000fea0003c00000 */
[----:B------:R-:W-:-:S07]  /*01a0*/  IMAD.MOV.U32 R7, RZ, RZ, R2 ;  /* 0x000000ffff077224 */ /* 0x000fce00078e0002 */
.L_x_1:
[----:B------:R-:W-:Y:S05]  /*01b0*/  BSYNC.RECONVERGENT B0 ;  /* 0x0000000000007941 */ /* 0x000fea0003800200 */
.L_x_0:
[----:B------:R-:W0:Y:S01]  /*01c0*/  F2F.F64.F32 R8, R3 ;  /* 0x0000000300087310 */ /* 0x000e220000201800 */
[C---:B------:R-:W-:Y:S01]  /*01d0*/  FSETP.GEU.AND P0, PT, R7.reuse, 1.175494350822287508e-38, PT ;  /* 0x008000000700780b */ /* 0x040fe20003f0e000 */
[----:B------:R-:W-:Y:S01]  /*01e0*/  IMAD.MOV.U32 R12, RZ, RZ, 0x1 ;  /* 0x00000001ff0c7424 */ /* 0x000fe200078e00ff */
[----:B------:R-:W-:Y:S11]  /*01f0*/  BSSY.RECONVERGENT B0, `(.L_x_2) ;  /* 0x000002d000007945 */ /* 0x000ff60003800200 */
[----:B------:R-:W-:Y:S01]  /*0200*/  @!P0 FMUL R7, R7, 8388608 ;  /* 0x4b00000007078820 */ /* 0x000fe20000400000 */
[----:B0-----:R-:W-:-:S03]  /*0210*/  DADD R8, -R8, 1 ;  /* 0x3ff0000008087429 */ /* 0x001fc60000000100 */
[----:B------:R-:W-:-:S03]  /*0220*/  VIADD R10, R7, 0xc0d55555 ;  /* 0xc0d55555070a7836 */ /* 0x000fc60000000000 */
[----:B------:R-:W0:Y:S02]  /*0230*/  MUFU.RCP64H R13, R9 ;  /* 0x00000009000d7308 */ /* 0x000e240000001800 */
[----:B------:R-:W-:-:S05]  /*0240*/  LOP3.LUT R10, R10, 0xff800000, RZ, 0xc0, !PT ;  /* 0xff8000000a0a7812 */ /* 0x000fca00078ec0ff */
[----:B------:R-:W-:-:S04]  /*0250*/  IMAD.IADD R11, R7, 0x1, -R10 ;  /* 0x00000001070b7824 */ /* 0x000fc800078e0a0a */
[----:B------:R-:W-:Y:S01]  /*0260*/  FADD R11, R11, -1 ;  /* 0xbf8000000b0b7421 */ /* 0x000fe20000000000 */
[----:B0-----:R-:W-:-:S08]  /*0270*/  DFMA R4, -R8, R12, 1 ;  /* 0x3ff000000804742b */ /* 0x001fd0000000010c */
[----:B------:R-:W-:Y:S02]  /*0280*/  DFMA R14, R4, R4, R4 ;  /* 0x00000004040e722b */ /* 0x000fe40000000004 */
[----:B------:R-:W0:Y:S06]  /*0290*/  F2F.F64.F32 R4, R0 ;  /* 0x0000000000047310 */ /* 0x000e2c0000201800 */
[----:B------:R-:W-:Y:S01]  /*02a0*/  DFMA R14, R12, R14, R12 ;  /* 0x0000000e0c0e722b */ /* 0x000fe2000000000c */
[----:B------:R-:W-:-:S04]  /*02b0*/  IMAD.MOV.U32 R12, RZ, RZ, 0x3e055027 ;  /* 0x3e055027ff0c7424 */ /* 0x000fc800078e00ff */
[----:B------:R-:W-:-:S03]  /*02c0*/  FFMA R12, R11, -R12, 0.14084610342979431152 ;  /* 0x3e1039f60b0c7423 */ /* 0x000fc6000000080c */
[----:B------:R-:W-:Y:S01]  /*02d0*/  DFMA R2, -R8, R14, 1 ;  /* 0x3ff000000802742b */ /* 0x000fe2000000010e */
[----:B------:R-:W-:Y:S01]  /*02e0*/  FFMA R12, R11, R12, -0.12148627638816833496 ;  /* 0xbdf8cdcc0b0c7423 */ /* 0x000fe2000000000c */
[----:B0-----:R-:W-:-:S03]  /*02f0*/  DADD R4, -R4, 1 ;  /* 0x3ff0000004047429 */ /* 0x001fc60000000100 */
[----:B------:R-:W-:-:S03]  /*0300*/  FFMA R12, R11, R12, 0.13980610668659210205 ;  /* 0x3e0f29550b0c7423 */ /* 0x000fc6000000000c */
[----:B------:R-:W-:Y:S01]  /*0310*/  DFMA R2, R14, R2, R14 ;  /* 0x000000020e02722b */ /* 0x000fe2000000000e */
[----:B------:R-:W-:-:S03]  /*0320*/  FFMA R14, R11, R12, -0.16684235632419586182 ;  /* 0xbe2ad8b90b0e7423 */ /* 0x000fc6000000000c */
[----:B------:R-:W-:Y:S01]  /*0330*/  FSETP.GEU.AND P2, PT, |R5|, 6.5827683646048100446e-37, PT ;  /* 0x036000000500780b */ /* 0x000fe20003f4e200 */
[----:B------:R-:W-:-:S03]  /*0340*/  FFMA R14, R11, R14, 0.20012299716472625732 ;  /* 0x3e4ced0b0b0e7423 */ /* 0x000fc6000000000e */
[----:B------:R-:W-:Y:S01]  /*0350*/  DMUL R12, R4, R2 ;  /* 0x00000002040c7228 */ /* 0x000fe20000000000 */
[----:B------:R-:W-:-:S04]  /*0360*/  FFMA R16, R11, R14, -0.24999669194221496582 ;  /* 0xbe7fff220b107423 */ /* 0x000fc8000000000e */
[----:B------:R-:W-:Y:S01]  /*0370*/  FFMA R18, R11, R16, 0.33333182334899902344 ;  /* 0x3eaaaa780b127423 */ /* 0x000fe20000000010 */
[----:B------:R-:W-:Y:S02]  /*0380*/  FSEL R16, RZ, -23, P0 ;  /* 0xc1b80000ff107808 */ /* 0x000fe40000000000 */
[----:B------:R-:W-:Y:S01]  /*0390*/  DFMA R14, -R8, R12, R4 ;  /* 0x0000000c080e722b */ /* 0x000fe20000000104 */
[----:B------:R-:W-:Y:S01]  /*03a0*/  ISETP.GT.U32.AND P0, PT, R7, 0x7f7fffff, PT ;  /* 0x7f7fffff0700780c */ /* 0x000fe20003f04070 */
[----:B------:R-:W-:-:S04]  /*03b0*/  FFMA R18, R11, R18, -0.5 ;  /* 0xbf0000000b127423 */ /* 0x000fc80000000012 */
[C---:B------:R-:W-:Y:S02]  /*03c0*/  FMUL R18, R11.reuse, R18 ;  /* 0x000000120b127220 */ /* 0x040fe40000400000 */
[----:B------:R-:W-:Y:S02]  /*03d0*/  DFMA R2, R2, R14, R12 ;  /* 0x0000000e0202722b */ /* 0x000fe4000000000c */
[----:B------:R-:W-:Y:S01]  /*03e0*/  FFMA R18, R11, R18, R11 ;  /* 0x000000120b127223 */ /* 0x000fe2000000000b */
[----:B------:R-:W-:Y:S01]  /*03f0*/  I2FP.F32.S32 R13, R10 ;  /* 0x0000000a000d7245 */ /* 0x000fe20000201400 */
[----:B------:R-:W-:-:S04]  /*0400*/  IMAD.MOV.U32 R10, RZ, RZ, 0x7f800000 ;  /* 0x7f800000ff0a7424 */ /* 0x000fc800078e00ff */
[----:B------:R-:W-:Y:S02]  /*0410*/  FFMA R13, R13, 1.1920928955078125e-07, R16 ;  /* 0x340000000d0d7823 */ /* 0x000fe40000000010 */
[----:B------:R-:W-:Y:S02]  /*0420*/  FFMA R11, RZ, R9, R3 ;  /* 0x00000009ff0b7223 */ /* 0x000fe40000000003 */
[----:B------:R-:W-:Y:S01]  /*0430*/  FFMA R13, R13, 0.69314718246459960938, R18 ;  /* 0x3f3172180d0d7823 */ /* 0x000fe20000000012 */
[C---:B------:R-:W-:Y:S01]  /*0440*/  @P0 FFMA R13, R7.reuse, R10, +INF ;  /* 0x7f800000070d0423 */ /* 0x040fe2000000000a */
[----:B------:R-:W-:Y:S02]  /*0450*/  FSETP.NEU.AND P0, PT, R7, RZ, PT ;  /* 0x000000ff0700720b */ /* 0x000fe40003f0d000 */
[----:B------:R-:W-:Y:S02]  /*0460*/  FSETP.GT.AND P1, PT, |R11|, 1.469367938527859385e-39, PT ;  /* 0x001000000b00780b */ /* 0x000fe40003f24200 */
[----:B------:R-:W-:-:S05]  /*0470*/  FSEL R13, R13, -INF , P0 ;  /* 0xff8000000d0d7808 */ /* 0x000fca0000000000 */
[----:B------:R-:W-:-:S06]  /*0480*/  FMUL R0, R0, R13 ;  /* 0x0000000d00007220 */ /* 0x000fcc0000400000 */
[----:B------:R-:W-:Y:S05]  /*0490*/  @P1 BRA P2, `(.L_x_3) ;  /* 0x0000000000081947 */ /* 0x000fea0001000000 */
[----:B------:R-:W-:-:S07]  /*04a0*/  MOV R12, 0x4c0 ;  /* 0x000004c0000c7802 */ /* 0x000fce0000000f00 */
[----:B------:R-:W-:Y:S05]  /*04b0*/  CALL.REL.NOINC `($__internal_0_$__cuda_sm20_div_rn_f64_full) ;  /* 0x0000000400747944 */ /* 0x000fea0003c00000 */
.L_x_3:
[----:B------:R-:W-:Y:S05]  /*04c0*/  BSYNC.RECONVERGENT B0 ;  /* 0x0000000000007941 */ /* 0x000fea0003800200 */
.L_x_2:
[----:B------:R-:W-:Y:S01]  /*04d0*/  ISETP.GT.AND P0, PT, R3, 0xfffff, PT ;  /* 0x000fffff0300780c */ /* 0x000fe20003f04270 */
[----:B------:R-:W-:Y:S01]  /*04e0*/  IMAD.MOV.U32 R10, RZ, RZ, R2 ;  /* 0x000000ffff0a7224 */ /* 0x000fe200078e0002 */
[----:B------:R-:W-:Y:S01]  /*04f0*/  BSSY.RECONVERGENT B0, `(.L_x_4) ;  /* 0x0000052000007945 */ /* 0x000fe20003800200 */
[--C-:B------:R-:W-:Y:S02]  /*0500*/  IMAD.MOV.U32 R11, RZ, RZ, R3.reuse ;  /* 0x000000ffff0b7224 */ /* 0x100fe400078e0003 */
[----:B------:R-:W-:-:S08]  /*0510*/  IMAD.MOV.U32 R8, RZ, RZ, R3 ;  /* 0x000000ffff087224 */ /* 0x000fd000078e0003 */
[----:B------:R-:W-:-:S10]  /*0520*/  @!P0 DMUL R10, R10, 1.80143985094819840000e+16 ;  /* 0x435000000a0a8828 */ /* 0x000fd40000000000 */
[----:B------:R-:W-:Y:S02]  /*0530*/  @!P0 IMAD.MOV.U32 R8, RZ, RZ, R11 ;  /* 0x000000ffff088224 */ /* 0x000fe400078e000b */
[----:B------:R-:W-:Y:S02]  /*0540*/  @!P0 IMAD.MOV.U32 R2, RZ, RZ, R10 ;  /* 0x000000ffff028224 */ /* 0x000fe400078e000a */
[----:B------:R-:W-:-:S05]  /*0550*/  VIADD R3, R8, 0xffffffff ;  /* 0xffffffff08037836 */ /* 0x000fca0000000000 */
[----:B------:R-:W-:Y:S01]  /*0560*/  ISETP.GT.U32.AND P1, PT, R3, 0x7feffffe, PT ;  /* 0x7feffffe0300780c */ /* 0x000fe20003f24070 */
[----:B------:R-:W-:Y:S02]  /*0570*/  IMAD.MOV.U32 R3, RZ, RZ, -0x3ff ;  /* 0xfffffc01ff037424 */ /* 0x000fe400078e00ff */
[----:B------:R-:W-:-:S10]  /*0580*/  @!P0 IMAD.MOV.U32 R3, RZ, RZ, -0x435 ;  /* 0xfffffbcbff038424 */ /* 0x000fd400078e00ff */
[----:B------:R-:W-:Y:S05]  /*0590*/  @P1 BRA `(.L_x_5) ;  /* 0x0000000400041947 */ /* 0x000fea0003800000 */
[C---:B------:R-:W-:Y:S01]  /*05a0*/  LOP3.LUT R7, R8.reuse, 0xfffff, RZ, 0xc0, !PT ;  /* 0x000fffff08077812 */ /* 0x040fe200078ec0ff */
[----:B------:R-:W-:Y:S01]  /*05b0*/  IMAD.MOV.U32 R10, RZ, RZ, R2 ;  /* 0x000000ffff0a7224 */ /* 0x000fe200078e0002 */
[----:B------:R-:W-:Y:S01]  /*05c0*/  UMOV UR6, 0x3ae80f1e ;  /* 0x3ae80f1e00067882 */ /* 0x000fe20000000000 */
[----:B------:R-:W-:Y:S01]  /*05d0*/  IMAD.MOV.U32 R12, RZ, RZ, RZ ;  /* 0x000000ffff0c7224 */ /* 0x000fe200078e00ff */
[----:B------:R-:W-:Y:S01]  /*05e0*/  LOP3.LUT R11, R7, 0x3ff00000, RZ, 0xfc, !PT ;  /* 0x3ff00000070b7812 */ /* 0x000fe200078efcff */
[----:B------:R-:W-:Y:S01]  /*05f0*/  IMAD.MOV.U32 R20, RZ, RZ, -0x748574fc ;  /* 0x8b7a8b04ff147424 */ /* 0x000fe200078e00ff */
[----:B------:R-:W-:Y:S01]  /*0600*/  UMOV UR7, 0x3eb1380b ;  /* 0x3eb1380b00077882 */ /* 0x000fe20000000000 */
[----:B------:R-:W-:Y:S01]  /*0610*/  IMAD.MOV.U32 R21, RZ, RZ, 0x3ed0ee25 ;  /* 0x3ed0ee25ff157424 */ /* 0x000fe200078e00ff */
[----:B------:R-:W-:Y:S01]  /*0620*/  ISETP.GE.U32.AND P0, PT, R11, 0x3ff6a09f, PT ;  /* 0x3ff6a09f0b00780c */ /* 0x000fe20003f06070 */
[----:B------:R-:W-:Y:S01]  /*0630*/  UMOV UR8, 0x80000000 ;  /* 0x8000000000087882 */ /* 0x000fe20000000000 */
[----:B------:R-:W-:Y:S01]  /*0640*/  LEA.HI R8, R8, R3, RZ, 0xc ;  /* 0x0000000308087211 */ /* 0x000fe200078f60ff */
[----:B------:R-:W-:-:S10]  /*0650*/  UMOV UR9, 0x43300000 ;  /* 0x4330000000097882 */ /* 0x000fd40000000000 */
[----:B------:R-:W-:Y:S02]  /*0660*/  @P0 VIADD R7, R11, 0xfff00000 ;  /* 0xfff000000b070836 */ /* 0x000fe40000000000 */
[----:B------:R-:W-:Y:S02]  /*0670*/  @P0 VIADD R8, R8, 0x1 ;  /* 0x0000000108080836 */ /* 0x000fe40000000000 */
[----:B------:R-:W-:-:S06]  /*0680*/  @P0 IMAD.MOV.U32 R11, RZ, RZ, R7 ;  /* 0x000000ffff0b0224 */ /* 0x000fcc00078e0007 */
[C---:B------:R-:W-:Y:S02]  /*0690*/  DADD R18, R10.reuse, 1 ;  /* 0x3ff000000a127429 */ /* 0x040fe40000000000 */
[----:B------:R-:W-:-:S04]  /*06a0*/  DADD R10, R10, -1 ;  /* 0xbff000000a0a7429 */ /* 0x000fc80000000000 */
[----:B------:R-:W0:Y:S02]  /*06b0*/  MUFU.RCP64H R13, R19 ;  /* 0x00000013000d7308 */ /* 0x000e240000001800 */
[----:B0-----:R-:W-:-:S08]  /*06c0*/  DFMA R14, -R18, R12, 1 ;  /* 0x3ff00000120e742b */ /* 0x001fd0000000010c */
[----:B------:R-:W-:-:S08]  /*06d0*/  DFMA R14, R14, R14, R14 ;  /* 0x0000000e0e0e722b */ /* 0x000fd0000000000e */
[----:B------:R-:W-:-:S08]  /*06e0*/  DFMA R12, R12, R14, R12 ;  /* 0x0000000e0c0c722b */ /* 0x000fd0000000000c */
[----:B------:R-:W-:-:S08]  /*06f0*/  DMUL R14, R10, R12 ;  /* 0x0000000c0a0e7228 */ /* 0x000fd00000000000 */
[----:B------:R-:W-:-:S08]  /*0700*/  DFMA R14, R10, R12, R14 ;  /* 0x0000000c0a0e722b */ /* 0x000fd0000000000e */
[----:B------:R-:W-:Y:S02]  /*0710*/  DMUL R16, R14, R14 ;  /* 0x0000000e0e107228 */ /* 0x000fe40000000000 */
[----:B------:R-:W-:-:S06]  /*0720*/  DADD R2, R10, -R14 ;  /* 0x000000000a027229 */ /* 0x000fcc000000080e */
[----:B------:R-:W-:Y:S01]  /*0730*/  DFMA R18, R16, UR6, R20 ;  /* 0x0000000610127c2b */ /* 0x000fe20008000014 */
[----:B------:R-:W-:Y:S01]  /*0740*/  UMOV UR6, 0x9f02676f ;  /* 0x9f02676f00067882 */ /* 0x000fe20000000000 */
[----:B------:R-:W-:Y:S01]  /*0750*/  UMOV UR7, 0x3ef3b266 ;  /* 0x3ef3b26600077882 */ /* 0x000fe20000000000 */
[----:B------:R-:W-:Y:S01]  /*0760*/  LOP3.LUT R20, R8, 0x80000000, RZ, 0x3c, !PT ;  /* 0x8000000008147812 */ /* 0x000fe200078e3cff */
[----:B------:R-:W-:Y:S01]  /*0770*/  IMAD.MOV.U32 R21, RZ, RZ, 0x43300000 ;  /* 0x43300000ff157424 */ /* 0x000fe200078e00ff */
[----:B------:R-:W-:-:S03]  /*0780*/  DADD R8, R2, R2 ;  /* 0x0000000002087229 */ /* 0x000fc60000000002 */
[----:B------:R-:W-:Y:S01]  /*0790*/  DFMA R18, R16, R18, UR6 ;  /* 0x0000000610127e2b */ /* 0x000fe20008000012 */
[----:B------:R-:W-:Y:S01]  /*07a0*/  UMOV UR6, 0xa9ab0956 ;  /* 0xa9ab095600067882 */ /* 0x000fe20000000000 */
[----:B------:R-:W-:Y:S01]  /*07b0*/  UMOV UR7, 0x3f1745cb ;  /* 0x3f1745cb00077882 */ /* 0x000fe20000000000 */
[----:B------:R-:W-:Y:S01]  /*07c0*/  DADD R2, R20, -UR8 ;  /* 0x8000000814027e29 */ /* 0x000fe20008000000 */
[----:B------:R-:W-:Y:S01]  /*07d0*/  UMOV UR8, 0xfefa39ef ;  /* 0xfefa39ef00087882 */ /* 0x000fe20000000000 */
[----:B------:R-:W-:Y:S01]  /*07e0*/  UMOV UR9, 0x3fe62e42 ;  /* 0x3fe62e4200097882 */ /* 0x000fe20000000000 */
[----:B------:R-:W-:Y:S02]  /*07f0*/  DFMA R10, R10, -R14, R8 ;  /* 0x8000000e0a0a722b */ /* 0x000fe40000000008 */
[----:B------:R-:W-:Y:S01]  /*0800*/  DFMA R18, R16, R18, UR6 ;  /* 0x0000000610127e2b */ /* 0x000fe20008000012 */
[----:B------:R-:W-:Y:S01]  /*0810*/  UMOV UR6, 0x2d1b5154 ;  /* 0x2d1b515400067882 */ /* 0x000fe20000000000 */
[----:B------:R-:W-:Y:S01]  /*0820*/  UMOV UR7, 0x3f3c71c7 ;  /* 0x3f3c71c700077882 */ /* 0x000fe20000000000 */
[----:B------:R-:W-:-:S03]  /*0830*/  DFMA R8, R2, UR8, R14 ;  /* 0x0000000802087c2b */ /* 0x000fc6000800000e */
[----:B------:R-:W-:Y:S02]  /*0840*/  DMUL R10, R12, R10 ;  /* 0x0000000a0c0a7228 */ /* 0x000fe40000000000 */
[----:B------:R-:W-:Y:S01]  /*0850*/  DFMA R18, R16, R18, UR6 ;  /* 0x0000000610127e2b */ /* 0x000fe20008000012 */
[----:B------:R-:W-:Y:S01]  /*0860*/  UMOV UR6, 0x923be72d ;  /* 0x923be72d00067882 */ /* 0x000fe20000000000 */
[----:B------:R-:W-:-:S06]  /*0870*/  UMOV UR7, 0x3f624924 ;  /* 0x3f62492400077882 */ /* 0x000fcc0000000000 */
        /* <DEDUP_REMOVED lines=8> */
[----:B------:R-:W-:Y:S02]  /*0900*/  UMOV UR7, 0x3fe62e42 ;  /* 0x3fe62e4200077882 */ /* 0x000fe40000000000 */
[----:B------:R-:W-:Y:S01]  /*0910*/  DFMA R20, R2, -UR6, R8 ;  /* 0x8000000602147c2b */ /* 0x000fe20008000008 */
[----:B------:R-:W-:Y:S01]  /*0920*/  UMOV UR6, 0x3b39803f ;  /* 0x3b39803f00067882 */ /* 0x000fe20000000000 */
[----:B------:R-:W-:Y:S02]  /*0930*/  UMOV UR7, 0x3c7abc9e ;  /* 0x3c7abc9e00077882 */ /* 0x000fe40000000000 */
[----:B------:R-:W-:-:S04]  /*0940*/  DMUL R18, R16, R18 ;  /* 0x0000001210127228 */ /* 0x000fc80000000000 */
[----:B------:R-:W-:-:S04]  /*0950*/  DADD R20, -R14, R20 ;  /* 0x000000000e147229 */ /* 0x000fc80000000114 */
[----:B------:R-:W-:-:S08]  /*0960*/  DFMA R10, R14, R18, R10 ;  /* 0x000000120e0a722b */ /* 0x000fd0000000000a */
[----:B------:R-:W-:-:S08]  /*0970*/  DADD R10, R10, -R20 ;  /* 0x000000000a0a7229 */ /* 0x000fd00000000814 */
[----:B------:R-:W-:-:S08]  /*0980*/  DFMA R10, R2, UR6, R10 ;  /* 0x00000006020a7c2b */ /* 0x000fd0000800000a */
[----:B------:R-:W-:Y:S01]  /*0990*/  DADD R8, R8, R10 ;  /* 0x0000000008087229 */ /* 0x000fe2000000000a */
[----:B------:R-:W-:Y:S10]  /*09a0*/  BRA `(.L_x_6) ;  /* 0x0000000000187947 */ /* 0x000ff40003800000 */
.L_x_5:
[----:B------:R-:W-:Y:S01]  /*09b0*/  IMAD.MOV.U32 R2, RZ, RZ, 0x0 ;  /* 0x00000000ff027424 */ /* 0x000fe200078e00ff */
[----:B------:R-:W-:Y:S01]  /*09c0*/  LOP3.LUT P0, RZ, R11, 0x7fffffff, RZ, 0xc0, !PT ;  /* 0x7fffffff0bff7812 */ /* 0x000fe2000780c0ff */
[----:B------:R-:W-:-:S06]  /*09d0*/  IMAD.MOV.U32 R3, RZ, RZ, 0x7ff00000 ;  /* 0x7ff00000ff037424 */ /* 0x000fcc00078e00ff */
[----:B------:R-:W-:-:S10]  /*09e0*/  DFMA R2, R10, R2, +INF ;  /* 0x7ff000000a02742b */ /* 0x000fd40000000002 */
[----:B------:R-:W-:Y:S02]  /*09f0*/  FSEL R8, R2, RZ, P0 ;  /* 0x000000ff02087208 */ /* 0x000fe40000000000 */
[----:B------:R-:W-:-:S07]  /*0a00*/  FSEL R9, R3, -QNAN , P0 ;  /* 0xfff0000003097808 */ /* 0x000fce0000000000 */
.L_x_6:
[----:B------:R-:W-:Y:S05]  /*0a10*/  BSYNC.RECONVERGENT B0 ;  /* 0x0000000000007941 */ /* 0x000fea0003800200 */
.L_x_4:
[----:B------:R-:W0:Y:S01]  /*0a20*/  F2F.F64.F32 R2, R0 ;  /* 0x0000000000027310 */ /* 0x000e220000201800 */
[----:B------:R-:W1:Y:S01]  /*0a30*/  LDC.64 R10, c[0x0][0x398] ;  /* 0x0000e600ff0a7b82 */ /* 0x000e620000000a00 */
[----:B0-----:R-:W-:-:S10]  /*0a40*/  DFMA R2, R4, R8, R2 ;  /* 0x000000080402722b */ /* 0x001fd40000000002 */
[----:B------:R-:W0:Y:S01]  /*0a50*/  F2F.F32.F64 R3, R2 ;  /* 0x0000000200037310 */ /* 0x000e220000301000 */
[----:B-1----:R-:W-:-:S05]  /*0a60*/  IMAD.WIDE R6, R6, 0x4, R10 ;  /* 0x0000000406067825 */ /* 0x002fca00078e020a */
[----:B0-----:R-:W-:Y:S01]  /*0a70*/  STG.E desc[UR4][R6.64], R3 ;  /* 0x0000000306007986 */ /* 0x001fe2000c101904 */
[----:B------:R-:W-:Y:S05]  /*0a80*/  EXIT ;  /* 0x000000000000794d */ /* 0x000fea0003800000 */
        .weak           $__internal_0_$__cuda_sm20_div_rn_f64_full
        .type           $__internal_0_$__cuda_sm20_div_rn_f64_full,@function
        .size           $__internal_0_$__cuda_sm20_div_rn_f64_full,($__internal_1_$__cuda_sm3x_div_rn_noftz_f32_slowpath - $__internal_0_$__cuda_sm20_div_rn_f64_full)
$__internal_0_$__cuda_sm20_div_rn_f64_full:
[C---:B------:R-:W-:Y:S01]  /*0a90*/  FSETP.GEU.AND P0, PT, |R9|.reuse, 1.469367938527859385e-39, PT ;  /* 0x001000000900780b */ /* 0x040fe20003f0e200 */
[--C-:B------:R-:W-:Y:S01]  /*0aa0*/  IMAD.MOV.U32 R10, RZ, RZ, R8.reuse ;  /* 0x000000ffff0a7224 */ /* 0x100fe200078e0008 */
[----:B------:R-:W-:Y:S01]  /*0ab0*/  LOP3.LUT R2, R9, 0x800fffff, RZ, 0xc0, !PT ;  /* 0x800fffff09027812 */ /* 0x000fe200078ec0ff */
[----:B------:R-:W-:Y:S01]  /*0ac0*/  IMAD.MOV.U32 R11, RZ, RZ, R9 ;  /* 0x000000ffff0b7224 */ /* 0x000fe200078e0009 */
[C---:B------:R-:W-:Y:S01]  /*0ad0*/  FSETP.GEU.AND P2, PT, |R5|.reuse, 1.469367938527859385e-39, PT ;  /* 0x001000000500780b */ /* 0x040fe20003f4e200 */
[----:B------:R-:W-:Y:S01]  /*0ae0*/  IMAD.MOV.U32 R14, RZ, RZ, 0x1 ;  /* 0x00000001ff0e7424 */ /* 0x000fe200078e00ff */
[----:B------:R-:W-:Y:S01]  /*0af0*/  LOP3.LUT R3, R2, 0x3ff00000, RZ, 0xfc, !PT ;  /* 0x3ff0000002037812 */ /* 0x000fe200078efcff */
[----:B------:R-:W-:Y:S01]  /*0b00*/  IMAD.MOV.U32 R2, RZ, RZ, R8 ;  /* 0x000000ffff027224 */ /* 0x000fe200078e0008 */
[----:B------:R-:W-:Y:S01]  /*0b10*/  LOP3.LUT R7, R5, 0x7ff00000, RZ, 0xc0, !PT ;  /* 0x7ff0000005077812 */ /* 0x000fe200078ec0ff */
[----:B------:R-:W-:Y:S01]  /*0b20*/  IMAD.MOV.U32 R13, RZ, RZ, 0x1ca00000 ;  /* 0x1ca00000ff0d7424 */ /* 0x000fe200078e00ff */
[----:B------:R-:W-:Y:S01]  /*0b30*/  LOP3.LUT R18, R9, 0x7ff00000, RZ, 0xc0, !PT ;  /* 0x7ff0000009127812 */ /* 0x000fe200078ec0ff */
[----:B------:R-:W-:Y:S02]  /*0b40*/  BSSY.RECONVERGENT B1, `(.L_x_7) ;  /* 0x000004f000017945 */ /* 0x000fe40003800200 */
[----:B------:R-:W-:Y:S01]  /*0b50*/  @!P0 DMUL R2, R10, 8.98846567431157953865e+307 ;  /* 0x7fe000000a028828 */ /* 0x000fe20000000000 */
[----:B------:R-:W-:-:S03]  /*0b60*/  ISETP.GE.U32.AND P1, PT, R7, R18, PT ;  /* 0x000000120700720c */ /* 0x000fc60003f26070 */
[----:B------:R-:W-:Y:S02]  /*0b70*/  @!P2 LOP3.LUT R8, R11, 0x7ff00000, RZ, 0xc0, !PT ;  /* 0x7ff000000b08a812 */ /* 0x000fe400078ec0ff */
[----:B------:R-:W0:Y:S01]  /*0b80*/  MUFU.RCP64H R15, R3 ;  /* 0x00000003000f7308 */ /* 0x000e220000001800 */
[----:B------:R-:W-:Y:S02]  /*0b90*/  SEL R9, R13, 0x63400000, !P1 ;  /* 0x634000000d097807 */ /* 0x000fe40004800000 */
[----:B------:R-:W-:Y:S01]  /*0ba0*/  @!P2 ISETP.GE.U32.AND P3, PT, R7, R8, PT ;  /* 0x000000080700a20c */ /* 0x000fe20003f66070 */
[----:B------:R-:W-:Y:S01]  /*0bb0*/  IMAD.MOV.U32 R8, RZ, RZ, R4 ;  /* 0x000000ffff087224 */ /* 0x000fe200078e0004 */
[----:B------:R-:W-:Y:S01]  /*0bc0*/  LOP3.LUT R9, R9, 0x800fffff, R5, 0xf8, !PT ;  /* 0x800fffff09097812 */ /* 0x000fe200078ef805 */
[----:B0-----:R-:W-:-:S08]  /*0bd0*/  DFMA R16, R14, -R2, 1 ;  /* 0x3ff000000e10742b */ /* 0x001fd00000000802 */
[----:B------:R-:W-:-:S08]  /*0be0*/  DFMA R16, R16, R16, R16 ;  /* 0x000000101010722b */ /* 0x000fd00000000010 */
[----:B------:R-:W-:Y:S01]  /*0bf0*/  DFMA R14, R14, R16, R14 ;  /* 0x000000100e0e722b */ /* 0x000fe2000000000e */
[----:B------:R-:W-:-:S04]  /*0c00*/  @!P2 SEL R17, R13, 0x63400000, !P3 ;  /* 0x634000000d11a807 */ /* 0x000fc80005800000 */
[----:B------:R-:W-:-:S03]  /*0c10*/  @!P2 LOP3.LUT R20, R17, 0x80000000, R5, 0xf8, !PT ;  /* 0x800000001114a812 */ /* 0x000fc600078ef805 */
[----:B------:R-:W-:Y:S01]  /*0c20*/  DFMA R16, R14, -R2, 1 ;  /* 0x3ff000000e10742b */ /* 0x000fe20000000802 */
[----:B------:R-:W-:Y:S01]  /*0c30*/  @!P2 LOP3.LUT R21, R20, 0x100000, RZ, 0xfc, !PT ;  /* 0x001000001415a812 */ /* 0x000fe200078efcff */
[----:B------:R-:W-:-:S06]  /*0c40*/  @!P2 IMAD.MOV.U32 R20, RZ, RZ, RZ ;  /* 0x000000ffff14a224 */ /* 0x000fcc00078e00ff */
[----:B------:R-:W-:Y:S02]  /*0c50*/  DFMA R14, R14, R16, R14 ;  /* 0x000000100e0e722b */ /* 0x000fe4000000000e */
[----:B------:R-:W-:Y:S01]  /*0c60*/  @!P2 DFMA R8, R8, 2, -R20 ;  /* 0x400000000808a82b */ /* 0x000fe20000000814 */
[----:B------:R-:W-:Y:S02]  /*0c70*/  IMAD.MOV.U32 R20, RZ, RZ, R7 ;  /* 0x000000ffff147224 */ /* 0x000fe400078e0007 */
[----:B------:R-:W-:Y:S01]  /*0c80*/  IMAD.MOV.U32 R21, RZ, RZ, R18 ;  /* 0x000000ffff157224 */ /* 0x000fe200078e0012 */
[----:B------:R-:W-:-:S04]  /*0c90*/  @!P0 LOP3.LUT R21, R3, 0x7ff00000, RZ, 0xc0, !PT ;  /* 0x7ff0000003158812 */ /* 0x000fc800078ec0ff */
[----:B------:R-:W-:Y:S01]  /*0ca0*/  DMUL R16, R14, R8 ;  /* 0x000000080e107228 */ /* 0x000fe20000000000 */
[----:B------:R-:W-:Y:S02]  /*0cb0*/  IADD3 R23, PT, PT, R21, -0x1, RZ ;  /* 0xffffffff15177810 */ /* 0x000fe40007ffe0ff */
[----:B------:R-:W-:-:S05]  /*0cc0*/  @!P2 LOP3.LUT R20, R9, 0x7ff00000, RZ, 0xc0, !PT ;  /* 0x7ff000000914a812 */ /* 0x000fca00078ec0ff */
[----:B------:R-:W-:Y:S01]  /*0cd0*/  VIADD R22, R20, 0xffffffff ;  /* 0xffffffff14167836 */ /* 0x000fe20000000000 */
[----:B------:R-:W-:-:S04]  /*0ce0*/  DFMA R18, R16, -R2, R8 ;  /* 0x800000021012722b */ /* 0x000fc80000000008 */
[----:B------:R-:W-:-:S04]  /*0cf0*/  ISETP.GT.U32.AND P0, PT, R22, 0x7feffffe, PT ;  /* 0x7feffffe1600780c */ /* 0x000fc80003f04070 */
[----:B------:R-:W-:Y:S01]  /*0d00*/  ISETP.GT.U32.OR P0, PT, R23, 0x7feffffe, P0 ;  /* 0x7feffffe1700780c */ /* 0x000fe20000704470 */
[----:B------:R-:W-:-:S12]  /*0d10*/  DFMA R14, R14, R18, R16 ;  /* 0x000000120e0e722b */ /* 0x000fd80000000010 */
[----:B------:R-:W-:Y:S05]  /*0d20*/  @P0 BRA `(.L_x_8) ;  /* 0x00000000006c0947 */ /* 0x000fea0003800000 */
[----:B------:R-:W-:-:S04]  /*0d30*/  LOP3.LUT R18, R11, 0x7ff00000, RZ, 0xc0, !PT ;  /* 0x7ff000000b127812 */ /* 0x000fc800078ec0ff */
[CC--:B------:R-:W-:Y:S02]  /*0d40*/  VIADDMNMX R16, R7.reuse, -R18.reuse, 0xb9600000, !PT ;  /* 0xb960000007107446 */ /* 0x0c0fe40007800912 */
[----:B------:R-:W-:Y:S01]  /*0d50*/  ISETP.GE.U32.AND P0, PT, R7, R18, PT ;  /* 0x000000120700720c */ /* 0x000fe20003f06070 */
[----:B------:R-:W-:Y:S01]  /*0d60*/  IMAD.MOV.U32 R18, RZ, RZ, RZ ;  /* 0x000000ffff127224 */ /* 0x000fe200078e00ff */
[----:B------:R-:W-:Y:S02]  /*0d70*/  VIMNMX R16, PT, PT, R16, 0x46a00000, PT ;  /* 0x46a0000010107848 */ /* 0x000fe40003fe0100 */
[----:B------:R-:W-:-:S05]  /*0d80*/  SEL R7, R13, 0x63400000, !P0 ;  /* 0x634000000d077807 */ /* 0x000fca0004000000 */
[----:B------:R-:W-:-:S04]  /*0d90*/  IMAD.IADD R7, R16, 0x1, -R7 ;  /* 0x0000000110077824 */ /* 0x000fc800078e0a07 */
[----:B------:R-:W-:-:S06]  /*0da0*/  VIADD R19, R7, 0x7fe00000 ;  /* 0x7fe0000007137836 */ /* 0x000fcc0000000000 */
[----:B------:R-:W-:-:S10]  /*0db0*/  DMUL R16, R14, R18 ;  /* 0x000000120e107228 */ /* 0x000fd40000000000 */
[----:B------:R-:W-:-:S13]  /*0dc0*/  FSETP.GTU.AND P0, PT, |R17|, 1.469367938527859385e-39, PT ;  /* 0x001000001100780b */ /* 0x000fda0003f0c200 */
[----:B------:R-:W-:Y:S05]  /*0dd0*/  @P0 BRA `(.L_x_9) ;  /* 0x0000000000940947 */ /* 0x000fea0003800000 */
[----:B------:R-:W-:Y:S01]  /*0de0*/  DFMA R2, R14, -R2, R8 ;  /* 0x800000020e02722b */ /* 0x000fe20000000008 */
[----:B------:R-:W-:-:S09]  /*0df0*/  IMAD.MOV.U32 R18, RZ, RZ, RZ ;  /* 0x000000ffff127224 */ /* 0x000fd200078e00ff */
[C---:B------:R-:W-:Y:S02]  /*0e00*/  FSETP.NEU.AND P0, PT, R3.reuse, RZ, PT ;  /* 0x000000ff0300720b */ /* 0x040fe40003f0d000 */
[----:B------:R-:W-:-:S04]  /*0e10*/  LOP3.LUT R11, R3, 0x80000000, R11, 0x48, !PT ;  /* 0x80000000030b7812 */ /* 0x000fc800078e480b */
[----:B------:R-:W-:-:S07]  /*0e20*/  LOP3.LUT R19, R11, R19, RZ, 0xfc, !PT ;  /* 0x000000130b137212 */ /* 0x000fce00078efcff */
[----:B------:R-:W-:Y:S05]  /*0e30*/  @!P0 BRA `(.L_x_9) ;  /* 0x00000000007c8947 */ /* 0x000fea0003800000 */
[----:B------:R-:W-:Y:S01]  /*0e40*/  IMAD.MOV R3, RZ, RZ, -R7 ;  /* 0x000000ffff037224 */ /* 0x000fe200078e0a07 */
[----:B------:R-:W-:Y:S01]  /*0e50*/  IADD3 R7, PT, PT, -R7, -0x43300000, RZ ;  /* 0xbcd0000007077810 */ /* 0x000fe20007ffe1ff */
[----:B------:R-:W-:-:S06]  /*0e60*/  IMAD.MOV.U32 R2, RZ, RZ, RZ ;  /* 0x000000ffff027224 */ /* 0x000fcc00078e00ff */
[----:B------:R-:W-:Y:S02]  /*0e70*/  DFMA R2, R16, -R2, R14 ;  /* 0x800000021002722b */ /* 0x000fe4000000000e */
[----:B------:R-:W-:-:S08]  /*0e80*/  DMUL.RP R14, R14, R18 ;  /* 0x000000120e0e7228 */ /* 0x000fd00000008000 */
[----:B------:R-:W-:Y:S02]  /*0e90*/  FSETP.NEU.AND P0, PT, |R3|, R7, PT ;  /* 0x000000070300720b */ /* 0x000fe40003f0d200 */
[----:B------:R-:W-:Y:S02]  /*0ea0*/  LOP3.LUT R11, R15, R11, RZ, 0x3c, !PT ;  /* 0x0000000b0f0b7212 */ /* 0x000fe400078e3cff */
[----:B------:R-:W-:Y:S02]  /*0eb0*/  FSEL R16, R14, R16, !P0 ;  /* 0x000000100e107208 */ /* 0x000fe40004000000 */
[----:B------:R-:W-:Y:S01]  /*0ec0*/  FSEL R17, R11, R17, !P0 ;  /* 0x000000110b117208 */ /* 0x000fe20004000000 */
[----:B------:R-:W-:Y:S06]  /*0ed0*/  BRA `(.L_x_9) ;  /* 0x0000000000547947 */ /* 0x000fec0003800000 */
.L_x_8:
[----:B------:R-:W-:-:S14]  /*0ee0*/  DSETP.NAN.AND P0, PT, R4, R4, PT ;  /* 0x000000040400722a */ /* 0x000fdc0003f08000 */
[----:B------:R-:W-:Y:S05]  /*0ef0*/  @P0 BRA `(.L_x_10) ;  /* 0x0000000000440947 */ /* 0x000fea0003800000 */
[----:B------:R-:W-:-:S14]  /*0f00*/  DSETP.NAN.AND P0, PT, R10, R10, PT ;  /* 0x0000000a0a00722a */ /* 0x000fdc0003f08000 */
[----:B------:R-:W-:Y:S05]  /*0f10*/  @P0 BRA `(.L_x_11) ;  /* 0x0000000000300947 */ /* 0x000fea0003800000 */
[----:B------:R-:W-:Y:S01]  /*0f20*/  ISETP.NE.AND P0, PT, R20, R21, PT ;  /* 0x000000151400720c */ /* 0x000fe20003f05270 */
[----:B------:R-:W-:Y:S02]  /*0f30*/  IMAD.MOV.U32 R16, RZ, RZ, 0x0 ;  /* 0x00000000ff107424 */ /* 0x000fe400078e00ff */
[----:B------:R-:W-:-:S10]  /*0f40*/  IMAD.MOV.U32 R17, RZ, RZ, -0x80000 ;  /* 0xfff80000ff117424 */ /* 0x000fd400078e00ff */
[----:B------:R-:W-:Y:S05]  /*0f50*/  @!P0 BRA `(.L_x_9) ;  /* 0x0000000000348947 */ /* 0x000fea0003800000 */
[----:B------:R-:W-:Y:S02]  /*0f60*/  ISETP.NE.AND P0, PT, R20, 0x7ff00000, PT ;  /* 0x7ff000001400780c */ /* 0x000fe40003f05270 */
[----:B------:R-:W-:Y:S02]  /*0f70*/  LOP3.LUT R17, R5, 0x80000000, R11, 0x48, !PT ;  /* 0x8000000005117812 */ /* 0x000fe400078e480b */
[----:B------:R-:W-:-:S13]  /*0f80*/  ISETP.EQ.OR P0, PT, R21, RZ, !P0 ;  /* 0x000000ff1500720c */ /* 0x000fda0004702670 */
[----:B------:R-:W-:Y:S01]  /*0f90*/  @P0 LOP3.LUT R2, R17, 0x7ff00000, RZ, 0xfc, !PT ;  /* 0x7ff0000011020812 */ /* 0x000fe200078efcff */
[----:B------:R-:W-:Y:S02]  /*0fa0*/  @!P0 IMAD.MOV.U32 R16, RZ, RZ, RZ ;  /* 0x000000ffff108224 */ /* 0x000fe400078e00ff */
[----:B------:R-:W-:Y:S02]  /*0fb0*/  @P0 IMAD.MOV.U32 R16, RZ, RZ, RZ ;  /* 0x000000ffff100224 */ /* 0x000fe400078e00ff */
[----:B------:R-:W-:Y:S01]  /*0fc0*/  @P0 IMAD.MOV.U32 R17, RZ, RZ, R2 ;  /* 0x000000ffff110224 */ /* 0x000fe200078e0002 */
[----:B------:R-:W-:Y:S06]  /*0fd0*/  BRA `(.L_x_9) ;  /* 0x0000000000147947 */ /* 0x000fec0003800000 */
.L_x_11:
[----:B------:R-:W-:Y:S01]  /*0fe0*/  LOP3.LUT R17, R11, 0x80000, RZ, 0xfc, !PT ;  /* 0x000800000b117812 */ /* 0x000fe200078efcff */
[----:B------:R-:W-:Y:S01]  /*0ff0*/  IMAD.MOV.U32 R16, RZ, RZ, R10 ;  /* 0x000000ffff107224 */ /* 0x000fe200078e000a */
[----:B------:R-:W-:Y:S06]  /*1000*/  BRA `(.L_x_9) ;  /* 0x0000000000087947 */ /* 0x000fec0003800000 */
.L_x_10:
[----:B------:R-:W-:Y:S01]  /*1010*/  LOP3.LUT R17, R5, 0x80000, RZ, 0xfc, !PT ;  /* 0x0008000005117812 */ /* 0x000fe200078efcff */
[----:B------:R-:W-:-:S07]  /*1020*/  IMAD.MOV.U32 R16, RZ, RZ, R4 ;  /* 0x000000ffff107224 */ /* 0x000fce00078e0004 */
.L_x_9:
[----:B------:R-:W-:Y:S05]  /*1030*/  BSYNC.RECONVERGENT B1 ;  /* 0x0000000000017941 */ /* 0x000fea0003800200 */
.L_x_7:
[----:B------:R-:W-:Y:S02]  /*1040*/  IMAD.MOV.U32 R13, RZ, RZ, 0x0 ;  /* 0x00000000ff0d7424 */ /* 0x000fe400078e00ff */
[----:B------:R-:W-:Y:S02]  /*1050*/  IMAD.MOV.U32 R2, RZ, RZ, R16 ;  /* 0x000000ffff027224 */ /* 0x000fe400078e0010 */
[----:B------:R-:W-:Y:S01]  /*1060*/  IMAD.MOV.U32 R3, RZ, RZ, R17 ;  /* 0x000000ffff037224 */ /* 0x000fe200078e0011 */
[----:B------:R-:W-:Y:S06]  /*1070*/  RET.REL.NODEC R12 `(binaryentropy_32) ;  /* 0xffffffec0ce07950 */ /* 0x000fec0003c3ffff */
        .weak           $__internal_1_$__cuda_sm3x_div_rn_noftz_f32_slowpath
        .type           $__internal_1_$__cuda_sm3x_div_rn_noftz_f32_slowpath,@function
        .size           $__internal_1_$__cuda_sm3x_div_rn_noftz_f32_slowpath,(.L_x_25 - $__internal_1_$__cuda_sm3x_div_rn_noftz_f32_slowpath)
$__internal_1_$__cuda_sm3x_div_rn_noftz_f32_slowpath:
[--C-:B------:R-:W-:Y:S01]  /*1080*/  SHF.R.U32.HI R5, RZ, 0x17, R3.reuse ;  /* 0x00000017ff057819 */ /* 0x100fe20000011603 */
[----:B------:R-:W-:Y:S01]  /*1090*/  BSSY.RECONVERGENT B1, `(.L_x_12) ;  /* 0x0000064000017945 */ /* 0x000fe20003800200 */
[--C-:B------:R-:W-:Y:S01]  /*10a0*/  SHF.R.U32.HI R2, RZ, 0x17, R0.reuse ;  /* 0x00000017ff027819 */ /* 0x100fe20000011600 */
[----:B------:R-:W-:Y:S01]  /*10b0*/  IMAD.MOV.U32 R7, RZ, RZ, R0 ;  /* 0x000000ffff077224 */ /* 0x000fe200078e0000 */
[----:B------:R-:W-:Y:S01]  /*10c0*/  LOP3.LUT R5, R5, 0xff, RZ, 0xc0, !PT ;  /* 0x000000ff05057812 */ /* 0x000fe200078ec0ff */
[----:B------:R-:W-:Y:S01]  /*10d0*/  IMAD.MOV.U32 R8, RZ, RZ, R3 ;  /* 0x000000ffff087224 */ /* 0x000fe200078e0003 */
[----:B------:R-:W-:-:S03]  /*10e0*/  LOP3.LUT R2, R2, 0xff, RZ, 0xc0, !PT ;  /* 0x000000ff02027812 */ /* 0x000fc600078ec0ff */
[----:B------:R-:W-:Y:S01]  /*10f0*/  VIADD R11, R5, 0xffffffff ;  /* 0xffffffff050b7836 */ /* 0x000fe20000000000 */
[----:B------:R-:W-:-:S04]  /*1100*/  IADD3 R10, PT, PT, R2, -0x1, RZ ;  /* 0xffffffff020a7810 */ /* 0x000fc80007ffe0ff */
[----:B------:R-:W-:-:S04]  /*1110*/  ISETP.GT.U32.AND P0, PT, R11, 0xfd, PT ;  /* 0x000000fd0b00780c */ /* 0x000fc80003f04070 */
[----:B------:R-:W-:-:S13]  /*1120*/  ISETP.GT.U32.OR P0, PT, R10, 0xfd, P0 ;  /* 0x000000fd0a00780c */ /* 0x000fda0000704470 */
[----:B------:R-:W-:Y:S01]  /*1130*/  @!P0 IMAD.MOV.U32 R9, RZ, RZ, RZ ;  /* 0x000000ffff098224 */ /* 0x000fe200078e00ff */
[----:B------:R-:W-:Y:S06]  /*1140*/  @!P0 BRA `(.L_x_13) ;  /* 0x00000000005c8947 */ /* 0x000fec0003800000 */
[----:B------:R-:W-:Y:S02]  /*1150*/  FSETP.GTU.FTZ.AND P0, PT, |R0|, +INF , PT ;  /* 0x7f8000000000780b */ /* 0x000fe40003f1c200 */
[----:B------:R-:W-:-:S04]  /*1160*/  FSETP.GTU.FTZ.AND P1, PT, |R3|, +INF , PT ;  /* 0x7f8000000300780b */ /* 0x000fc80003f3c200 */
[----:B------:R-:W-:-:S13]  /*1170*/  PLOP3.LUT P0, PT, P0, P1, PT, 0xf8, 0x8f ;  /* 0x00000000008f781c */ /* 0x000fda0000703f70 */
[----:B------:R-:W-:Y:S05]  /*1180*/  @P0 BRA `(.L_x_14) ;  /* 0x00000004004c0947 */ /* 0x000fea0003800000 */
[----:B------:R-:W-:-:S13]  /*1190*/  LOP3.LUT P0, RZ, R8, 0x7fffffff, R7, 0xc8, !PT ;  /* 0x7fffffff08ff7812 */ /* 0x000fda000780c807 */
[----:B------:R-:W-:Y:S05]  /*11a0*/  @!P0 BRA `(.L_x_15) ;  /* 0x00000004003c8947 */ /* 0x000fea0003800000 */
[C---:B------:R-:W-:Y:S02]  /*11b0*/  FSETP.NEU.FTZ.AND P2, PT, |R0|.reuse, +INF , PT ;  /* 0x7f8000000000780b */ /* 0x040fe40003f5d200 */
[----:B------:R-:W-:Y:S02]  /*11c0*/  FSETP.NEU.FTZ.AND P1, PT, |R3|, +INF , PT ;  /* 0x7f8000000300780b */ /* 0x000fe40003f3d200 */
[----:B------:R-:W-:-:S11]  /*11d0*/  FSETP.NEU.FTZ.AND P0, PT, |R0|, +INF , PT ;  /* 0x7f8000000000780b */ /* 0x000fd60003f1d200 */
[----:B------:R-:W-:Y:S05]  /*11e0*/  @!P1 BRA !P2, `(.L_x_15) ;  /* 0x00000004002c9947 */ /* 0x000fea0005000000 */
[----:B------:R-:W-:-:S04]  /*11f0*/  LOP3.LUT P2, RZ, R7, 0x7fffffff, RZ, 0xc0, !PT ;  /* 0x7fffffff07ff7812 */ /* 0x000fc8000784c0ff */
[----:B------:R-:W-:-:S13]  /*1200*/  PLOP3.LUT P1, PT, P1, P2, PT, 0x2f, 0xf2 ;  /* 0x0000000000f2781c */ /* 0x000fda0000f24577 */
[----:B------:R-:W-:Y:S05]  /*1210*/  @P1 BRA `(.L_x_16) ;  /* 0x0000000400181947 */ /* 0x000fea0003800000 */
[----:B------:R-:W-:-:S04]  /*1220*/  LOP3.LUT P1, RZ, R8, 0x7fffffff, RZ, 0xc0, !PT ;  /* 0x7fffffff08ff7812 */ /* 0x000fc8000782c0ff */
[----:B------:R-:W-:-:S13]  /*1230*/  PLOP3.LUT P0, PT, P0, P1, PT, 0x2f, 0xf2 ;  /* 0x0000000000f2781c */ /* 0x000fda0000702577 */
[----:B------:R-:W-:Y:S05]  /*1240*/  @P0 BRA `(.L_x_17) ;  /* 0x0000000400000947 */ /* 0x000fea0003800000 */
[----:B------:R-:W-:Y:S02]  /*1250*/  ISETP.GE.AND P0, PT, R10, RZ, PT ;  /* 0x000000ff0a00720c */ /* 0x000fe40003f06270 */
[----:B------:R-:W-:-:S11]  /*1260*/  ISETP.GE.AND P1, PT, R11, RZ, PT ;  /* 0x000000ff0b00720c */ /* 0x000fd60003f26270 */
[----:B------:R-:W-:Y:S02]  /*1270*/  @P0 IMAD.MOV.U32 R9, RZ, RZ, RZ ;  /* 0x000000ffff090224 */ /* 0x000fe400078e00ff */
[----:B------:R-:W-:Y:S01]  /*1280*/  @!P0 FFMA R7, R0, 1.84467440737095516160e+19, RZ ;  /* 0x5f80000000078823 */ /* 0x000fe200000000ff */
[----:B------:R-:W-:Y:S02]  /*1290*/  @!P0 IMAD.MOV.U32 R9, RZ, RZ, -0x40 ;  /* 0xffffffc0ff098424 */ /* 0x000fe400078e00ff */
[----:B------:R-:W-:Y:S02]  /*12a0*/  @!P1 FFMA R8, R3, 1.84467440737095516160e+19, RZ ;  /* 0x5f80000003089823 */ /* 0x000fe400000000ff */
[----:B------:R-:W-:-:S07]  /*12b0*/  @!P1 VIADD R9, R9, 0x40 ;  /* 0x0000004009099836 */ /* 0x000fce0000000000 */
.L_x_13:
[----:B------:R-:W-:Y:S01]  /*12c0*/  LEA R11, R5, 0xc0800000, 0x17 ;  /* 0xc0800000050b7811 */ /* 0x000fe200078eb8ff */
[----:B------:R-:W-:Y:S04]  /*12d0*/  BSSY.RECONVERGENT B2, `(.L_x_18) ;  /* 0x0000036000027945 */ /* 0x000fe80003800200 */
[----:B------:R-:W-:Y:S02]  /*12e0*/  IMAD.IADD R11, R8, 0x1, -R11 ;  /* 0x00000001080b7824 */ /* 0x000fe400078e0a0b */
[----:B------:R-:W-:Y:S02]  /*12f0*/  VIADD R8, R2, 0xffffff81 ;  /* 0xffffff8102087836 */ /* 0x000fe40000000000 */
[----:B------:R-:W0:Y:S01]  /*1300*/  MUFU.RCP R10, R11 ;  /* 0x0000000b000a7308 */ /* 0x000e220000001000 */
[----:B------:R-:W-:Y:S01]  /*1310*/  FADD.FTZ R13, -R11, -RZ ;  /* 0x800000ff0b0d7221 */ /* 0x000fe20000010100 */
[C---:B------:R-:W-:Y:S01]  /*1320*/  IMAD R2, R8.reuse, -0x800000, R7 ;  /* 0xff80000008027824 */ /* 0x040fe200078e0207 */
[----:B------:R-:W-:-:S05]  /*1330*/  IADD3 R8, PT, PT, R8, 0x7f, -R5 ;  /* 0x0000007f08087810 */ /* 0x000fca0007ffe805 */
[----:B------:R-:W-:Y:S02]  /*1340*/  IMAD.IADD R8, R8, 0x1, R9 ;  /* 0x0000000108087824 */ /* 0x000fe400078e0209 */
[----:B0-----:R-:W-:-:S04]  /*1350*/  FFMA R15, R10, R13, 1 ;  /* 0x3f8000000a0f7423 */ /* 0x001fc8000000000d */
[----:B------:R-:W-:-:S04]  /*1360*/  FFMA R12, R10, R15, R10 ;  /* 0x0000000f0a0c7223 */ /* 0x000fc8000000000a */
[----:B------:R-:W-:-:S04]  /*1370*/  FFMA R7, R2, R12, RZ ;  /* 0x0000000c02077223 */ /* 0x000fc800000000ff */
[----:B------:R-:W-:-:S04]  /*1380*/  FFMA R10, R13, R7, R2 ;  /* 0x000000070d0a7223 */ /* 0x000fc80000000002 */
[----:B------:R-:W-:-:S04]  /*1390*/  FFMA R15, R12, R10, R7 ;  /* 0x0000000a0c0f7223 */ /* 0x000fc80000000007 */
[----:B------:R-:W-:-:S04]  /*13a0*/  FFMA R10, R13, R15, R2 ;  /* 0x0000000f0d0a7223 */ /* 0x000fc80000000002 */
[----:B------:R-:W-:-:S05]  /*13b0*/  FFMA R2, R12, R10, R15 ;  /* 0x0000000a0c027223 */ /* 0x000fca000000000f */
[----:B------:R-:W-:-:S04]  /*13c0*/  SHF.R.U32.HI R5, RZ, 0x17, R2 ;  /* 0x00000017ff057819 */ /* 0x000fc80000011602 */
[----:B------:R-:W-:-:S05]  /*13d0*/  LOP3.LUT R5, R5, 0xff, RZ, 0xc0, !PT ;  /* 0x000000ff05057812 */ /* 0x000fca00078ec0ff */
[----:B------:R-:W-:-:S04]  /*13e0*/  IMAD.IADD R9, R5, 0x1, R8 ;  /* 0x0000000105097824 */ /* 0x000fc800078e0208 */
[----:B------:R-:W-:-:S05]  /*13f0*/  VIADD R5, R9, 0xffffffff ;  /* 0xffffffff09057836 */ /* 0x000fca0000000000 */
[----:B------:R-:W-:-:S13]  /*1400*/  ISETP.GE.U32.AND P0, PT, R5, 0xfe, PT ;  /* 0x000000fe0500780c */ /* 0x000fda0003f06070 */
[----:B------:R-:W-:Y:S05]  /*1410*/  @!P0 BRA `(.L_x_19) ;  /* 0x0000000000808947 */ /* 0x000fea0003800000 */
[----:B------:R-:W-:-:S13]  /*1420*/  ISETP.GT.AND P0, PT, R9, 0xfe, PT ;  /* 0x000000fe0900780c */ /* 0x000fda0003f04270 */
[----:B------:R-:W-:Y:S05]  /*1430*/  @P0 BRA `(.L_x_20) ;  /* 0x00000000006c0947 */ /* 0x000fea0003800000 */
[----:B------:R-:W-:-:S13]  /*1440*/  ISETP.GE.AND P0, PT, R9, 0x1, PT ;  /* 0x000000010900780c */ /* 0x000fda0003f06270 */
[----:B------:R-:W-:Y:S05]  /*1450*/  @P0 BRA `(.L_x_21) ;  /* 0x0000000000740947 */ /* 0x000fea0003800000 */
[----:B------:R-:W-:Y:S02]  /*1460*/  ISETP.GE.AND P0, PT, R9, -0x18, PT ;  /* 0xffffffe80900780c */ /* 0x000fe40003f06270 */
[----:B------:R-:W-:-:S11]  /*1470*/  LOP3.LUT R2, R2, 0x80000000, RZ, 0xc0, !PT ;  /* 0x8000000002027812 */ /* 0x000fd600078ec0ff */
[----:B------:R-:W-:Y:S05]  /*1480*/  @!P0 BRA `(.L_x_21) ;  /* 0x0000000000688947 */ /* 0x000fea0003800000 */
[CCC-:B------:R-:W-:Y:S01]  /*1490*/  FFMA.RZ R5, R12.reuse, R10.reuse, R15.reuse ;  /* 0x0000000a0c057223 */ /* 0x1c0fe2000000c00f */
[CCC-:B------:R-:W-:Y:S01]  /*14a0*/  FFMA.RM R8, R12.reuse, R10.reuse, R15.reuse ;  /* 0x0000000a0c087223 */ /* 0x1c0fe2000000400f */
[C---:B------:R-:W-:Y:S02]  /*14b0*/  ISETP.NE.AND P2, PT, R9.reuse, RZ, PT ;  /* 0x000000ff0900720c */ /* 0x040fe40003f45270 */
[----:B------:R-:W-:Y:S02]  /*14c0*/  ISETP.NE.AND P1, PT, R9, RZ, PT ;  /* 0x000000ff0900720c */ /* 0x000fe40003f25270 */
[----:B------:R-:W-:Y:S01]  /*14d0*/  LOP3.LUT R7, R5, 0x7fffff, RZ, 0xc0, !PT ;  /* 0x007fffff05077812 */ /* 0x000fe200078ec0ff */
[----:B------:R-:W-:Y:S01]  /*14e0*/  FFMA.RP R5, R12, R10, R15 ;  /* 0x0000000a0c057223 */ /* 0x000fe2000000800f */
[----:B------:R-:W-:Y:S02]  /*14f0*/  VIADD R10, R9, 0x20 ;  /* 0x00000020090a7836 */ /* 0x000fe40000000000 */
[----:B------:R-:W-:Y:S01]  /*1500*/  LOP3.LUT R7, R7, 0x800000, RZ, 0xfc, !PT ;  /* 0x0080000007077812 */ /* 0x000fe200078efcff */
[----:B------:R-:W-:Y:S01]  /*1510*/  IMAD.MOV R9, RZ, RZ, -R9 ;  /* 0x000000ffff097224 */ /* 0x000fe200078e0a09 */
[----:B------:R-:W-:-:S02]  /*1520*/  FSETP.NEU.FTZ.AND P0, PT, R5, R8, PT ;  /* 0x000000080500720b */ /* 0x000fc40003f1d000 */
[----:B------:R-:W-:Y:S02]  /*1530*/  SHF.L.U32 R10, R7, R10, RZ ;  /* 0x0000000a070a7219 */ /* 0x000fe400000006ff */
[----:B------:R-:W-:Y:S02]  /*1540*/  SEL R8, R9, RZ, P2 ;  /* 0x000000ff09087207 */ /* 0x000fe40001000000 */
[----:B------:R-:W-:Y:S02]  /*1550*/  ISETP.NE.AND P1, PT, R10, RZ, P1 ;  /* 0x000000ff0a00720c */ /* 0x000fe40000f25270 */
[----:B------:R-:W-:Y:S02]  /*1560*/  SHF.R.U32.HI R8, RZ, R8, R7 ;  /* 0x00000008ff087219 */ /* 0x000fe40000011607 */
[----:B------:R-:W-:Y:S02]  /*1570*/  PLOP3.LUT P0, PT, P0, P1, PT, 0xf8, 0x8f ;  /* 0x00000000008f781c */ /* 0x000fe40000703f70 */
[----:B------:R-:W-:-:S02]  /*1580*/  SHF.R.U32.HI R10, RZ, 0x1, R8 ;  /* 0x00000001ff0a7819 */ /* 0x000fc40000011608 */
[----:B------:R-:W-:-:S04]  /*1590*/  SEL R5, RZ, 0x1, !P0 ;  /* 0x00000001ff057807 */ /* 0x000fc80004000000 */
[----:B------:R-:W-:-:S04]  /*15a0*/  LOP3.LUT R5, R5, 0x1, R10, 0xf8, !PT ;  /* 0x0000000105057812 */ /* 0x000fc800078ef80a */
[----:B------:R-:W-:-:S05]  /*15b0*/  LOP3.LUT R5, R5, R8, RZ, 0xc0, !PT ;  /* 0x0000000805057212 */ /* 0x000fca00078ec0ff */
[----:B------:R-:W-:-:S05]  /*15c0*/  IMAD.IADD R5, R10, 0x1, R5 ;  /* 0x000000010a057824 */ /* 0x000fca00078e0205 */
[----:B------:R-:W-:Y:S01]  /*15d0*/  LOP3.LUT R2, R5, R2, RZ, 0xfc, !PT ;  /* 0x0000000205027212 */ /* 0x000fe200078efcff */
[----:B------:R-:W-:Y:S06]  /*15e0*/  BRA `(.L_x_21) ;  /* 0x0000000000107947 */ /* 0x000fec0003800000 */
.L_x_20:
[----:B------:R-:W-:-:S04]  /*15f0*/  LOP3.LUT R2, R2, 0x80000000, RZ, 0xc0, !PT ;  /* 0x8000000002027812 */ /* 0x000fc800078ec0ff */
[----:B------:R-:W-:Y:S01]  /*1600*/  LOP3.LUT R2, R2, 0x7f800000, RZ, 0xfc, !PT ;  /* 0x7f80000002027812 */ /* 0x000fe200078efcff */
[----:B------:R-:W-:Y:S06]  /*1610*/  BRA `(.L_x_21) ;  /* 0x0000000000047947 */ /* 0x000fec0003800000 */
.L_x_19:
[----:B------:R-:W-:-:S07]  /*1620*/  IMAD R2, R8, 0x800000, R2 ;  /* 0x0080000008027824 */ /* 0x000fce00078e0202 */
.L_x_21:
[----:B------:R-:W-:Y:S05]  /*1630*/  BSYNC.RECONVERGENT B2 ;  /* 0x0000000000027941 */ /* 0x000fea0003800200 */
.L_x_18:
[----:B------:R-:W-:Y:S05]  /*1640*/  BRA `(.L_x_22) ;  /* 0x0000000000207947 */ /* 0x000fea0003800000 */
.L_x_17:
[----:B------:R-:W-:-:S04]  /*1650*/  LOP3.LUT R2, R8, 0x80000000, R7, 0x48, !PT ;  /* 0x8000000008027812 */ /* 0x000fc800078e4807 */
[----:B------:R-:W-:Y:S01]  /*1660*/  LOP3.LUT R2, R2, 0x7f800000, RZ, 0xfc, !PT ;  /* 0x7f80000002027812 */ /* 0x000fe200078efcff */
[----:B------:R-:W-:Y:S06]  /*1670*/  BRA `(.L_x_22) ;  /* 0x0000000000147947 */ /* 0x000fec0003800000 */
.L_x_16:
[----:B------:R-:W-:Y:S01]  /*1680*/  LOP3.LUT R2, R8, 0x80000000, R7, 0x48, !PT ;  /* 0x8000000008027812 */ /* 0x000fe200078e4807 */
[----:B------:R-:W-:Y:S06]  /*1690*/  BRA `(.L_x_22) ;  /* 0x00000000000c7947 */ /* 0x000fec0003800000 */
.L_x_15:
[----:B------:R-:W0:Y:S01]  /*16a0*/  MUFU.RSQ R2, -QNAN ;  /* 0xffc0000000027908 */ /* 0x000e220000001400 */
[----:B------:R-:W-:Y:S05]  /*16b0*/  BRA `(.L_x_22) ;  /* 0x0000000000047947 */ /* 0x000fea0003800000 */
.L_x_14:
[----:B------:R-:W-:-:S07]  /*16c0*/  FADD.FTZ R2, R0, R3 ;  /* 0x0000000300027221 */ /* 0x000fce0000010000 */
.L_x_22:
[----:B------:R-:W-:Y:S05]  /*16d0*/  BSYNC.RECONVERGENT B1 ;  /* 0x0000000000017941 */ /* 0x000fea0003800200 */
.L_x_12:
[----:B------:R-:W-:-:S04]  /*16e0*/  IMAD.MOV.U32 R5, RZ, RZ, 0x0 ;  /* 0x00000000ff057424 */ /* 0x000fc800078e00ff */
[----:B0-----:R-:W-:Y:S05]  /*16f0*/  RET.REL.NODEC R4 `(binaryentropy_32) ;  /* 0xffffffe804407950 */ /* 0x001fea0003c3ffff */
.L_x_23:
[----:B------:R-:W-:-:S00]  /*1700*/  BRA `(.L_x_23) ;  /* 0xfffffffc00fc7947 */ /* 0x000fc0000383ffff */
[----:B------:R-:W-:-:S00]  /*1710*/  NOP ;  /* 0x0000000000007918 */ /* 0x000fc00000000000 */
        /* <DEDUP_REMOVED lines=14> */
.L_x_25:


//--------------------- .nv.shared.reserved.0     --------------------------
	.section	.nv.shared.reserved.0,"aw",@nobits
	.weak		__nv_reservedSMEM_offset_0_alias
	.size		__nv_reservedSMEM_offset_0_alias, 0, 64
	.other		__nv_reservedSMEM_offset_0_alias,@"STO_CUDA_RESERVED_SHARED STV_DEFAULT"
__nv_reservedSMEM_offset_0_alias:
	.zero		0
	.zero		64


//--------------------- .nv.constant0.binaryentropy_32 --------------------------
	.section	.nv.constant0.binaryentropy_32,"a",@progbits
	.sectionflags	@""
	.align	4
.nv.constant0.binaryentropy_32:
	.zero		928


//--------------------- SYMBOLS --------------------------

	.type		.nv.reservedSmem.offset0,@object
	.size		.nv.reservedSmem.offset0,0x4
